//
// Generated by NVIDIA NVVM Compiler
//
// Compiler Build ID: CL-36424714
// Cuda compilation tools, release 13.0, V13.0.88
// Based on NVVM 20.0.0
//

.version 9.0
.target sm_100
.address_size 64

	// .globl	_Z12matrixVecMulPiS_S_i

.visible .entry _Z12matrixVecMulPiS_S_i(
	.param .u64 .ptr .align 1 _Z12matrixVecMulPiS_S_i_param_0,
	.param .u64 .ptr .align 1 _Z12matrixVecMulPiS_S_i_param_1,
	.param .u64 .ptr .align 1 _Z12matrixVecMulPiS_S_i_param_2,
	.param .u32 _Z12matrixVecMulPiS_S_i_param_3
)
{
	.reg .pred 	%p<11>;
	.reg .b32 	%r<147>;
	.reg .b64 	%rd<31>;

	ld.param.u64 	%rd11, [_Z12matrixVecMulPiS_S_i_param_0];
	ld.param.u64 	%rd12, [_Z12matrixVecMulPiS_S_i_param_1];
	ld.param.u64 	%rd10, [_Z12matrixVecMulPiS_S_i_param_2];
	ld.param.u32 	%r36, [_Z12matrixVecMulPiS_S_i_param_3];
	cvta.to.global.u64 	%rd1, %rd12;
	cvta.to.global.u64 	%rd2, %rd11;
	mov.u32 	%r37, %ctaid.x;
	mov.u32 	%r38, %ntid.x;
	mov.u32 	%r39, %tid.x;
	mad.lo.s32 	%r1, %r37, %r38, %r39;
	setp.ge.s32 	%p1, %r1, %r36;
	@%p1 bra 	$L__BB0_15;
	setp.lt.s32 	%p2, %r36, 1;
	mov.b32 	%r146, 0;
	@%p2 bra 	$L__BB0_14;
	mul.lo.s32 	%r2, %r36, %r1;
	and.b32  	%r3, %r36, 15;
	setp.lt.u32 	%p3, %r36, 16;
	mov.b32 	%r138, 0;
	mov.u32 	%r146, %r138;
	@%p3 bra 	$L__BB0_5;
	and.b32  	%r138, %r36, 2147483632;
	neg.s32 	%r132, %r138;
	add.s64 	%rd3, %rd2, 32;
	add.s64 	%rd29, %rd1, 32;
	mov.b32 	%r146, 0;
	mov.u32 	%r131, %r2;
$L__BB0_4:
	.pragma "nounroll";
	mul.wide.s32 	%rd13, %r131, 4;
	add.s64 	%rd14, %rd3, %rd13;
	ld.global.u32 	%r44, [%rd14+-32];
	ld.global.u32 	%r45, [%rd29+-32];
	mad.lo.s32 	%r46, %r45, %r44, %r146;
	ld.global.u32 	%r47, [%rd14+-28];
	ld.global.u32 	%r48, [%rd29+-28];
	mad.lo.s32 	%r49, %r48, %r47, %r46;
	ld.global.u32 	%r50, [%rd14+-24];
	ld.global.u32 	%r51, [%rd29+-24];
	mad.lo.s32 	%r52, %r51, %r50, %r49;
	ld.global.u32 	%r53, [%rd14+-20];
	ld.global.u32 	%r54, [%rd29+-20];
	mad.lo.s32 	%r55, %r54, %r53, %r52;
	ld.global.u32 	%r56, [%rd14+-16];
	ld.global.u32 	%r57, [%rd29+-16];
	mad.lo.s32 	%r58, %r57, %r56, %r55;
	ld.global.u32 	%r59, [%rd14+-12];
	ld.global.u32 	%r60, [%rd29+-12];
	mad.lo.s32 	%r61, %r60, %r59, %r58;
	ld.global.u32 	%r62, [%rd14+-8];
	ld.global.u32 	%r63, [%rd29+-8];
	mad.lo.s32 	%r64, %r63, %r62, %r61;
	ld.global.u32 	%r65, [%rd14+-4];
	ld.global.u32 	%r66, [%rd29+-4];
	mad.lo.s32 	%r67, %r66, %r65, %r64;
	ld.global.u32 	%r68, [%rd14];
	ld.global.u32 	%r69, [%rd29];
	mad.lo.s32 	%r70, %r69, %r68, %r67;
	ld.global.u32 	%r71, [%rd14+4];
	ld.global.u32 	%r72, [%rd29+4];
	mad.lo.s32 	%r73, %r72, %r71, %r70;
	ld.global.u32 	%r74, [%rd14+8];
	ld.global.u32 	%r75, [%rd29+8];
	mad.lo.s32 	%r76, %r75, %r74, %r73;
	ld.global.u32 	%r77, [%rd14+12];
	ld.global.u32 	%r78, [%rd29+12];
	mad.lo.s32 	%r79, %r78, %r77, %r76;
	ld.global.u32 	%r80, [%rd14+16];
	ld.global.u32 	%r81, [%rd29+16];
	mad.lo.s32 	%r82, %r81, %r80, %r79;
	ld.global.u32 	%r83, [%rd14+20];
	ld.global.u32 	%r84, [%rd29+20];
	mad.lo.s32 	%r85, %r84, %r83, %r82;
	ld.global.u32 	%r86, [%rd14+24];
	ld.global.u32 	%r87, [%rd29+24];
	mad.lo.s32 	%r88, %r87, %r86, %r85;
	ld.global.u32 	%r89, [%rd14+28];
	ld.global.u32 	%r90, [%rd29+28];
	mad.lo.s32 	%r146, %r90, %r89, %r88;
	add.s32 	%r132, %r132, 16;
	add.s32 	%r131, %r131, 16;
	add.s64 	%rd29, %rd29, 64;
	setp.ne.s32 	%p4, %r132, 0;
	@%p4 bra 	$L__BB0_4;
$L__BB0_5:
	setp.eq.s32 	%p5, %r3, 0;
	@%p5 bra 	$L__BB0_14;
	and.b32  	%r15, %r36, 7;
	setp.lt.u32 	%p6, %r3, 8;
	@%p6 bra 	$L__BB0_8;
	add.s32 	%r92, %r138, %r2;
	mul.wide.s32 	%rd15, %r92, 4;
	add.s64 	%rd16, %rd2, %rd15;
	ld.global.u32 	%r93, [%rd16];
	mul.wide.u32 	%rd17, %r138, 4;
	add.s64 	%rd18, %rd1, %rd17;
	ld.global.u32 	%r94, [%rd18];
	mad.lo.s32 	%r95, %r94, %r93, %r146;
	ld.global.u32 	%r96, [%rd16+4];
	ld.global.u32 	%r97, [%rd18+4];
	mad.lo.s32 	%r98, %r97, %r96, %r95;
	ld.global.u32 	%r99, [%rd16+8];
	ld.global.u32 	%r100, [%rd18+8];
	mad.lo.s32 	%r101, %r100, %r99, %r98;
	ld.global.u32 	%r102, [%rd16+12];
	ld.global.u32 	%r103, [%rd18+12];
	mad.lo.s32 	%r104, %r103, %r102, %r101;
	ld.global.u32 	%r105, [%rd16+16];
	ld.global.u32 	%r106, [%rd18+16];
	mad.lo.s32 	%r107, %r106, %r105, %r104;
	ld.global.u32 	%r108, [%rd16+20];
	ld.global.u32 	%r109, [%rd18+20];
	mad.lo.s32 	%r110, %r109, %r108, %r107;
	ld.global.u32 	%r111, [%rd16+24];
	ld.global.u32 	%r112, [%rd18+24];
	mad.lo.s32 	%r113, %r112, %r111, %r110;
	ld.global.u32 	%r114, [%rd16+28];
	ld.global.u32 	%r115, [%rd18+28];
	mad.lo.s32 	%r146, %r115, %r114, %r113;
	add.s32 	%r138, %r138, 8;
$L__BB0_8:
	setp.eq.s32 	%p7, %r15, 0;
	@%p7 bra 	$L__BB0_14;
	and.b32  	%r21, %r36, 3;
	setp.lt.u32 	%p8, %r15, 4;
	@%p8 bra 	$L__BB0_11;
	add.s32 	%r117, %r138, %r2;
	mul.wide.s32 	%rd19, %r117, 4;
	add.s64 	%rd20, %rd2, %rd19;
	ld.global.u32 	%r118, [%rd20];
	mul.wide.u32 	%rd21, %r138, 4;
	add.s64 	%rd22, %rd1, %rd21;
	ld.global.u32 	%r119, [%rd22];
	mad.lo.s32 	%r120, %r119, %r118, %r146;
	ld.global.u32 	%r121, [%rd20+4];
	ld.global.u32 	%r122, [%rd22+4];
	mad.lo.s32 	%r123, %r122, %r121, %r120;
	ld.global.u32 	%r124, [%rd20+8];
	ld.global.u32 	%r125, [%rd22+8];
	mad.lo.s32 	%r126, %r125, %r124, %r123;
	ld.global.u32 	%r127, [%rd20+12];
	ld.global.u32 	%r128, [%rd22+12];
	mad.lo.s32 	%r146, %r128, %r127, %r126;
	add.s32 	%r138, %r138, 4;
$L__BB0_11:
	setp.eq.s32 	%p9, %r21, 0;
	@%p9 bra 	$L__BB0_14;
	mul.wide.u32 	%rd23, %r138, 4;
	add.s64 	%rd30, %rd1, %rd23;
	add.s32 	%r144, %r138, %r2;
	neg.s32 	%r143, %r21;
$L__BB0_13:
	.pragma "nounroll";
	mul.wide.s32 	%rd24, %r144, 4;
	add.s64 	%rd25, %rd2, %rd24;
	ld.global.u32 	%r129, [%rd25];
	ld.global.u32 	%r130, [%rd30];
	mad.lo.s32 	%r146, %r130, %r129, %r146;
	add.s64 	%rd30, %rd30, 4;
	add.s32 	%r144, %r144, 1;
	add.s32 	%r143, %r143, 1;
	setp.ne.s32 	%p10, %r143, 0;
	@%p10 bra 	$L__BB0_13;
$L__BB0_14:
	cvta.to.global.u64 	%rd26, %rd10;
	mul.wide.s32 	%rd27, %r1, 4;
	add.s64 	%rd28, %rd26, %rd27;
	st.global.u32 	[%rd28], %r146;
$L__BB0_15:
	ret;

}


// ===== COMPILED SASS (sm_100) =====

	.target	sm_100

	.elftype	@"ET_EXEC"


//--------------------- .note.nv.tkinfo           --------------------------
	.section	.note.nv.tkinfo,"",@"SHT_NOTE"
	.sectionflags	@"SHF_NOTE_NV_TKINFO"
	.tkinfo
        /*0018*/ 	.word	0x00000002
        /*0030*/ 	.string	""
        /*0030*/ 	.string	"ptxas"
        /*0030*/ 	.string	"Cuda compilation tools, release 13.0, V13.0.88"
        /*0030*/ 	.string	"Build cuda_13.0.r13.0/compiler.36424714_0"
        /*0030*/ 	.string	"-arch sm_100 -m 64 "



//--------------------- .note.nv.cuinfo           --------------------------
	.section	.note.nv.cuinfo,"",@"SHT_NOTE"
	.sectionflags	@"SHF_NOTE_NV_CUINFO"
        /*0018*/ 	.short	0x0002
        /*001a*/ 	.short	0x0064
        /*001c*/ 	.short	0x0082
	.zero		2


//--------------------- .nv.info                  --------------------------
	.section	.nv.info,"",@"SHT_CUDA_INFO"
	.align	4


	//----- nvinfo : EIATTR_REGCOUNT
	.align		4
        /*0000*/ 	.byte	0x04, 0x2f
        /*0002*/ 	.short	(.L_1 - .L_0)
	.align		4
.L_0:
        /*0004*/ 	.word	index@(_Z12matrixVecMulPiS_S_i)
        /*0008*/ 	.word	0x0000001e


	//----- nvinfo : EIATTR_FRAME_SIZE
	.align		4
.L_1:
        /*000c*/ 	.byte	0x04, 0x11
        /*000e*/ 	.short	(.L_3 - .L_2)
	.align		4
.L_2:
        /*0010*/ 	.word	index@(_Z12matrixVecMulPiS_S_i)
        /*0014*/ 	.word	0x00000000


	//----- nvinfo : EIATTR_MIN_STACK_SIZE
	.align		4
.L_3:
        /*0018*/ 	.byte	0x04, 0x12
        /*001a*/ 	.short	(.L_5 - .L_4)
	.align		4
.L_4:
        /*001c*/ 	.word	index@(_Z12matrixVecMulPiS_S_i)
        /*0020*/ 	.word	0x00000000
.L_5:


//--------------------- .nv.compat                --------------------------
	.section	.nv.compat,"",@"SHT_CUDA_COMPAT_INFO"
	.align	4
        /*0000*/ 	.byte	0x02, 0x09, 0x00, 0x00, 0x02, 0x02, 0x01, 0x00, 0x02, 0x05, 0x05, 0x00, 0x03, 0x07, 0x01, 0x01
        /*0010*/ 	.byte	0x02, 0x03, 0x00, 0x00, 0x02, 0x06, 0x01, 0x00, 0x04, 0x0b, 0x08, 0x00, 0x09, 0x00, 0x00, 0x00
        /*0020*/ 	.byte	0x00, 0x00, 0x00, 0x00


//--------------------- .nv.info._Z12matrixVecMulPiS_S_i --------------------------
	.section	.nv.info._Z12matrixVecMulPiS_S_i,"",@"SHT_CUDA_INFO"
	.sectionflags	@""
	.align	4


	//----- nvinfo : EIATTR_CUDA_API_VERSION
	.align		4
        /*0000*/ 	.byte	0x04, 0x37
        /*0002*/ 	.short	(.L_7 - .L_6)
.L_6:
        /*0004*/ 	.word	0x00000082


	//----- nvinfo : EIATTR_KPARAM_INFO
	.align		4
.L_7:
        /*0008*/ 	.byte	0x04, 0x17
        /*000a*/ 	.short	(.L_9 - .L_8)
.L_8:
        /*000c*/ 	.word	0x00000000
        /*0010*/ 	.short	0x0003
        /*0012*/ 	.short	0x0018
        /*0014*/ 	.byte	0x00, 0xf0, 0x11, 0x00


	//----- nvinfo : EIATTR_KPARAM_INFO
	.align		4
.L_9:
        /*0018*/ 	.byte	0x04, 0x17
        /*001a*/ 	.short	(.L_11 - .L_10)
.L_10:
        /*001c*/ 	.word	0x00000000
        /*0020*/ 	.short	0x0002
        /*0022*/ 	.short	0x0010
        /*0024*/ 	.byte	0x00, 0xf5, 0x21, 0x00


	//----- nvinfo : EIATTR_KPARAM_INFO
	.align		4
.L_11:
        /*0028*/ 	.byte	0x04, 0x17
        /*002a*/ 	.short	(.L_13 - .L_12)
.L_12:
        /*002c*/ 	.word	0x00000000
        /*0030*/ 	.short	0x0001
        /*0032*/ 	.short	0x0008
        /*0034*/ 	.byte	0x00, 0xf5, 0x21, 0x00


	//----- nvinfo : EIATTR_KPARAM_INFO
	.align		4
.L_13:
        /*0038*/ 	.byte	0x04, 0x17
        /*003a*/ 	.short	(.L_15 - .L_14)
.L_14:
        /*003c*/ 	.word	0x00000000
        /*0040*/ 	.short	0x0000
        /*0042*/ 	.short	0x0000
        /*0044*/ 	.byte	0x00, 0xf5, 0x21, 0x00


	//----- nvinfo : EIATTR_SPARSE_MMA_MASK
	.align		4
.L_15:
        /*0048*/ 	.byte	0x03, 0x50
        /*004a*/ 	.short	0x0000


	//----- nvinfo : EIATTR_MAXREG_COUNT
	.align		4
        /*004c*/ 	.byte	0x03, 0x1b
        /*004e*/ 	.short	0x00ff


	//----- nvinfo : EIATTR_MERCURY_ISA_VERSION
	.align		4
        /*0050*/ 	.byte	0x03, 0x5f
        /*0052*/ 	.short	0x0101


	//----- nvinfo : EIATTR_VRC_CTA_INIT_COUNT
	.align		4
        /*0054*/ 	.byte	0x02, 0x4a
	.zero		1
	.zero		1


	//----- nvinfo : EIATTR_EXIT_INSTR_OFFSETS
	.align		4
        /*0058*/ 	.byte	0x04, 0x1c
        /*005a*/ 	.short	(.L_17 - .L_16)


	//   ....[0]....
.L_16:
        /*005c*/ 	.word	0x00000070


	//   ....[1]....
        /*0060*/ 	.word	0x00000a80


	//----- nvinfo : EIATTR_CBANK_PARAM_SIZE
	.align		4
.L_17:
        /*0064*/ 	.byte	0x03, 0x19
        /*0066*/ 	.short	0x001c


	//----- nvinfo : EIATTR_PARAM_CBANK
	.align		4
        /*0068*/ 	.byte	0x04, 0x0a
        /*006a*/ 	.short	(.L_19 - .L_18)
	.align		4
.L_18:
        /*006c*/ 	.word	index@(.nv.constant0._Z12matrixVecMulPiS_S_i)
        /*0070*/ 	.short	0x0380
        /*0072*/ 	.short	0x001c


	//----- nvinfo : EIATTR_SW_WAR
	.align		4
.L_19:
        /*0074*/ 	.byte	0x04, 0x36
        /*0076*/ 	.short	(.L_21 - .L_20)
.L_20:
        /*0078*/ 	.word	0x00000008
.L_21:


//--------------------- .nv.callgraph             --------------------------
	.section	.nv.callgraph,"",@"SHT_CUDA_CALLGRAPH"
	.align	4
	.sectionentsize	8
	.align		4
        /*0000*/ 	.word	0x00000000
	.align		4
        /*0004*/ 	.word	0xffffffff
	.align		4
        /*0008*/ 	.word	0x00000000
	.align		4
        /*000c*/ 	.word	0xfffffffe
	.align		4
        /*0010*/ 	.word	0x00000000
	.align		4
        /*0014*/ 	.word	0xfffffffd
	.align		4
        /*0018*/ 	.word	0x00000000
	.align		4
        /*001c*/ 	.word	0xfffffffc


//--------------------- .text._Z12matrixVecMulPiS_S_i --------------------------
	.section	.text._Z12matrixVecMulPiS_S_i,"ax",@progbits
	.align	128
        .global         _Z12matrixVecMulPiS_S_i
        .type           _Z12matrixVecMulPiS_S_i,@function
        .size           _Z12matrixVecMulPiS_S_i,(.L_x_7 - _Z12matrixVecMulPiS_S_i)
        .other          _Z12matrixVecMulPiS_S_i,@"STO_CUDA_ENTRY STV_DEFAULT"
_Z12matrixVecMulPiS_S_i:
.text._Z12matrixVecMulPiS_S_i:
[----:B------:R-:W-:Y:S01]  /*0000*/  LDC R1, c[0x0][0x37c] ;  /* 0x0000df00ff017b82 */ /* 0x000fe20000000800 */
[----:B------:R-:W0:Y:S07]  /*0010*/  S2R R3, SR_TID.X ;  /* 0x0000000000037919 */ /* 0x000e2e0000002100 */
[----:B------:R-:W0:Y:S01]  /*0020*/  S2UR UR4, SR_CTAID.X ;  /* 0x00000000000479c3 */ /* 0x000e220000002500 */
[----:B------:R-:W1:Y:S07]  /*0030*/  LDCU UR16, c[0x0][0x398] ;  /* 0x00007300ff1077ac */ /* 0x000e6e0008000800 */
[----:B------:R-:W0:Y:S02]  /*0040*/  LDC R0, c[0x0][0x360] ;  /* 0x0000d800ff007b82 */ /* 0x000e240000000800 */
[----:B0-----:R-:W-:-:S05]  /*0050*/  IMAD R0, R0, UR4, R3 ;  /* 0x0000000400007c24 */ /* 0x001fca000f8e0203 */
[----:B-1----:R-:W-:-:S13]  /*0060*/  ISETP.GE.AND P0, PT, R0, UR16, PT ;  /* 0x0000001000007c0c */ /* 0x002fda000bf06270 */
[----:B------:R-:W-:Y:S05]  /*0070*/  @P0 EXIT ;  /* 0x000000000000094d */ /* 0x000fea0003800000 */
[----:B------:R-:W-:Y:S01]  /*0080*/  UISETP.GE.AND UP0, UPT, UR16, 0x1, UPT ;  /* 0x000000011000788c */ /* 0x000fe2000bf06270 */
[----:B------:R-:W-:Y:S01]  /*0090*/  HFMA2 R15, -RZ, RZ, 0, 0 ;  /* 0x00000000ff0f7431 */ /* 0x000fe200000001ff */
[----:B------:R-:W0:Y:S07]  /*00a0*/  LDCU.64 UR14, c[0x0][0x358] ;  /* 0x00006b00ff0e77ac */ /* 0x000e2e0008000a00 */
[----:B------:R-:W-:Y:S05]  /*00b0*/  BRA.U !UP0, `(.L_x_0) ;  /* 0x0000000908647547 */ /* 0x000fea000b800000 */
[----:B------:R-:W-:Y:S02]  /*00c0*/  UISETP.GE.U32.AND UP1, UPT, UR16, 0x10, UPT ;  /* 0x000000101000788c */ /* 0x000fe4000bf26070 */
[----:B------:R-:W-:Y:S01]  /*00d0*/  IMAD R7, R0, UR16, RZ ;  /* 0x0000001000077c24 */ /* 0x000fe2000f8e02ff */
[----:B------:R-:W-:Y:S01]  /*00e0*/  ULOP3.LUT UR12, UR16, 0xf, URZ, 0xc0, !UPT ;  /* 0x0000000f100c7892 */ /* 0x000fe2000f8ec0ff */
[----:B------:R-:W-:Y:S02]  /*00f0*/  MOV R8, RZ ;  /* 0x000000ff00087202 */ /* 0x000fe40000000f00 */
[----:B------:R-:W-:Y:S01]  /*0100*/  MOV R15, RZ ;  /* 0x000000ff000f7202 */ /* 0x000fe20000000f00 */
[----:B------:R-:W-:Y:S02]  /*0110*/  UISETP.NE.AND UP0, UPT, UR12, URZ, UPT ;  /* 0x000000ff0c00728c */ /* 0x000fe4000bf05270 */
[----:B------:R-:W-:Y:S09]  /*0120*/  BRA.U !UP1, `(.L_x_1) ;  /* 0x0000000509147547 */ /* 0x000ff2000b800000 */
[----:B------:R-:W1:Y:S01]  /*0130*/  LDCU.128 UR8, c[0x0][0x380] ;  /* 0x00007000ff0877ac */ /* 0x000e620008000c00 */
[----:B------:R-:W-:Y:S02]  /*0140*/  MOV R15, RZ ;  /* 0x000000ff000f7202 */ /* 0x000fe40000000f00 */
[----:B------:R-:W-:Y:S01]  /*0150*/  MOV R6, R7 ;  /* 0x0000000700067202 */ /* 0x000fe20000000f00 */
[----:B------:R-:W-:-:S06]  /*0160*/  ULOP3.LUT UR13, UR16, 0x7ffffff0, URZ, 0xc0, !UPT ;  /* 0x7ffffff0100d7892 */ /* 0x000fcc000f8ec0ff */
[----:B------:R-:W-:Y:S01]  /*0170*/  MOV R8, UR13 ;  /* 0x0000000d00087c02 */ /* 0x000fe20008000f00 */
[----:B-1----:R-:W-:Y:S02]  /*0180*/  UIADD3 UR4, UP2, UPT, UR10, 0x20, URZ ;  /* 0x000000200a047890 */ /* 0x002fe4000ff5e0ff */
[----:B------:R-:W-:Y:S02]  /*0190*/  UIADD3 UR6, UP1, UPT, UR8, 0x20, URZ ;  /* 0x0000002008067890 */ /* 0x000fe4000ff3e0ff */
[----:B------:R-:W-:Y:S02]  /*01a0*/  UIADD3.X UR5, UPT, UPT, URZ, UR11, URZ, UP2, !UPT ;  /* 0x0000000bff057290 */ /* 0x000fe400097fe4ff */
[----:B------:R-:W-:Y:S01]  /*01b0*/  MOV R2, UR4 ;  /* 0x0000000400027c02 */ /* 0x000fe20008000f00 */
[----:B------:R-:W-:Y:S02]  /*01c0*/  UIADD3 UR8, UPT, UPT, -UR13, URZ, URZ ;  /* 0x000000ff0d087290 */ /* 0x000fe4000fffe1ff */
[----:B------:R-:W-:Y:S01]  /*01d0*/  UIADD3.X UR7, UPT, UPT, URZ, UR9, URZ, UP1, !UPT ;  /* 0x00000009ff077290 */ /* 0x000fe20008ffe4ff */
[----:B------:R-:W-:-:S11]  /*01e0*/  MOV R3, UR5 ;  /* 0x0000000500037c02 */ /* 0x000fd60008000f00 */
.L_x_2:
[----:B------:R-:W-:Y:S01]  /*01f0*/  MOV R4, UR6 ;  /* 0x0000000600047c02 */ /* 0x000fe20008000f00 */
[----:B0-----:R-:W2:Y:S01]  /*0200*/  LDG.E R17, desc[UR14][R2.64+-0x20] ;  /* 0xffffe00e02117981 */ /* 0x001ea2000c1e1900 */
[----:B------:R-:W-:-:S03]  /*0210*/  MOV R5, UR7 ;  /* 0x0000000700057c02 */ /* 0x000fc60008000f00 */
[----:B------:R-:W3:Y:S01]  /*0220*/  LDG.E R25, desc[UR14][R2.64+-0x1c] ;  /* 0xffffe40e02197981 */ /* 0x000ee2000c1e1900 */
[----:B------:R-:W-:-:S03]  /*0230*/  IMAD.WIDE R4, R6, 0x4, R4 ;  /* 0x0000000406047825 */ /* 0x000fc600078e0204 */
[----:B------:R-:W4:Y:S04]  /*0240*/  LDG.E R19, desc[UR14][R2.64+-0x18] ;  /* 0xffffe80e02137981 */ /* 0x000f28000c1e1900 */
[----:B------:R-:W2:Y:S04]  /*0250*/  LDG.E R16, desc[UR14][R4.64+-0x20] ;  /* 0xffffe00e04107981 */ /* 0x000ea8000c1e1900 */
[----:B------:R-:W3:Y:S04]  /*0260*/  LDG.E R18, desc[UR14][R4.64+-0x1c] ;  /* 0xffffe40e04127981 */ /* 0x000ee8000c1e1900 */
[----:B------:R-:W4:Y:S04]  /*0270*/  LDG.E R20, desc[UR14][R4.64+-0x18] ;  /* 0xffffe80e04147981 */ /* 0x000f28000c1e1900 */
[----:B------:R-:W5:Y:S04]  /*0280*/  LDG.E R22, desc[UR14][R2.64+-0x14] ;  /* 0xffffec0e02167981 */ /* 0x000f68000c1e1900 */
        /* <DEDUP_REMOVED lines=9> */
[----:B------:R-:W5:Y:S01]  /*0320*/  LDG.E R26, desc[UR14][R2.64+0x1c] ;  /* 0x00001c0e021a7981 */ /* 0x000f62000c1e1900 */
[----:B--2---:R-:W-:-:S03]  /*0330*/  IMAD R17, R16, R17, R15 ;  /* 0x0000001110117224 */ /* 0x004fc600078e020f */
[----:B------:R-:W2:Y:S04]  /*0340*/  LDG.E R15, desc[UR14][R2.64] ;  /* 0x0000000e020f7981 */ /* 0x000ea8000c1e1900 */
[----:B------:R-:W2:Y:S01]  /*0350*/  LDG.E R16, desc[UR14][R4.64] ;  /* 0x0000000e04107981 */ /* 0x000ea2000c1e1900 */
[----:B---3--:R-:W-:-:S03]  /*0360*/  IMAD R25, R18, R25, R17 ;  /* 0x0000001912197224 */ /* 0x008fc600078e0211 */
[----:B------:R-:W3:Y:S01]  /*0370*/  LDG.E R17, desc[UR14][R2.64+0x4] ;  /* 0x0000040e02117981 */ /* 0x000ee2000c1e1900 */
[----:B----4-:R-:W-:-:S03]  /*0380*/  IMAD R25, R20, R19, R25 ;  /* 0x0000001314197224 */ /* 0x010fc600078e0219 */
[----:B------:R-:W3:Y:S04]  /*0390*/  LDG.E R18, desc[UR14][R4.64+0x4] ;  /* 0x0000040e04127981 */ /* 0x000ee8000c1e1900 */
[----:B------:R-:W4:Y:S01]  /*03a0*/  LDG.E R20, desc[UR14][R2.64+0x8] ;  /* 0x0000080e02147981 */ /* 0x000f22000c1e1900 */
[----:B-----5:R-:W-:-:S03]  /*03b0*/  IMAD R25, R21, R22, R25 ;  /* 0x0000001615197224 */ /* 0x020fc600078e0219 */
[----:B------:R-:W4:Y:S04]  /*03c0*/  LDG.E R19, desc[UR14][R4.64+0x8] ;  /* 0x0000080e04137981 */ /* 0x000f28000c1e1900 */
[----:B------:R-:W5:Y:S01]  /*03d0*/  LDG.E R22, desc[UR14][R2.64+0xc] ;  /* 0x00000c0e02167981 */ /* 0x000f62000c1e1900 */
[----:B------:R-:W-:-:S03]  /*03e0*/  IMAD R25, R24, R23, R25 ;  /* 0x0000001718197224 */ /* 0x000fc600078e0219 */
[----:B------:R-:W5:Y:S04]  /*03f0*/  LDG.E R21, desc[UR14][R4.64+0xc] ;  /* 0x00000c0e04157981 */ /* 0x000f68000c1e1900 */
[----:B------:R-:W5:Y:S01]  /*0400*/  LDG.E R24, desc[UR14][R2.64+0x10] ;  /* 0x0000100e02187981 */ /* 0x000f62000c1e1900 */
[----:B------:R-:W-:-:S03]  /*0410*/  IMAD R25, R10, R9, R25 ;  /* 0x000000090a197224 */ /* 0x000fc600078e0219 */
[----:B------:R-:W5:Y:S04]  /*0420*/  LDG.E R23, desc[UR14][R4.64+0x10] ;  /* 0x0000100e04177981 */ /* 0x000f68000c1e1900 */
[----:B------:R-:W5:Y:S01]  /*0430*/  LDG.E R10, desc[UR14][R2.64+0x14] ;  /* 0x0000140e020a7981 */ /* 0x000f62000c1e1900 */
[----:B------:R-:W-:-:S03]  /*0440*/  IMAD R27, R12, R11, R25 ;  /* 0x0000000b0c1b7224 */ /* 0x000fc600078e0219 */
[----:B------:R-:W5:Y:S04]  /*0450*/  LDG.E R9, desc[UR14][R4.64+0x14] ;  /* 0x0000140e04097981 */ /* 0x000f68000c1e1900 */
[----:B------:R0:W5:Y:S04]  /*0460*/  LDG.E R11, desc[UR14][R2.64+0x18] ;  /* 0x0000180e020b7981 */ /* 0x000168000c1e1900 */
[----:B------:R-:W5:Y:S04]  /*0470*/  LDG.E R12, desc[UR14][R4.64+0x18] ;  /* 0x0000180e040c7981 */ /* 0x000f68000c1e1900 */
[----:B------:R-:W5:Y:S01]  /*0480*/  LDG.E R25, desc[UR14][R4.64+0x1c] ;  /* 0x00001c0e04197981 */ /* 0x000f62000c1e1900 */
[----:B------:R-:W-:Y:S01]  /*0490*/  IMAD R13, R14, R13, R27 ;  /* 0x0000000d0e0d7224 */ /* 0x000fe200078e021b */
[----:B------:R-:W-:-:S04]  /*04a0*/  UIADD3 UR8, UPT, UPT, UR8, 0x10, URZ ;  /* 0x0000001008087890 */ /* 0x000fc8000fffe0ff */
[----:B------:R-:W-:Y:S01]  /*04b0*/  UISETP.NE.AND UP1, UPT, UR8, URZ, UPT ;  /* 0x000000ff0800728c */ /* 0x000fe2000bf25270 */
[----:B0-----:R-:W-:Y:S02]  /*04c0*/  IADD3 R2, P0, PT, R2, 0x40, RZ ;  /* 0x0000004002027810 */ /* 0x001fe40007f1e0ff */
[----:B------:R-:W-:Y:S02]  /*04d0*/  IADD3 R6, PT, PT, R6, 0x10, RZ ;  /* 0x0000001006067810 */ /* 0x000fe40007ffe0ff */
[----:B------:R-:W-:Y:S01]  /*04e0*/  IADD3.X R3, PT, PT, RZ, R3, RZ, P0, !PT ;  /* 0x00000003ff037210 */ /* 0x000fe200007fe4ff */
[----:B--2---:R-:W-:-:S04]  /*04f0*/  IMAD R13, R16, R15, R13 ;  /* 0x0000000f100d7224 */ /* 0x004fc800078e020d */
[----:B---3--:R-:W-:-:S04]  /*0500*/  IMAD R13, R18, R17, R13 ;  /* 0x00000011120d7224 */ /* 0x008fc800078e020d */
[----:B----4-:R-:W-:-:S04]  /*0510*/  IMAD R13, R19, R20, R13 ;  /* 0x00000014130d7224 */ /* 0x010fc800078e020d */
[----:B-----5:R-:W-:-:S04]  /*0520*/  IMAD R13, R21, R22, R13 ;  /* 0x00000016150d7224 */ /* 0x020fc800078e020d */
[----:B------:R-:W-:-:S04]  /*0530*/  IMAD R13, R23, R24, R13 ;  /* 0x00000018170d7224 */ /* 0x000fc800078e020d */
[----:B------:R-:W-:-:S04]  /*0540*/  IMAD R9, R9, R10, R13 ;  /* 0x0000000a09097224 */ /* 0x000fc800078e020d */
[----:B------:R-:W-:-:S04]  /*0550*/  IMAD R9, R12, R11, R9 ;  /* 0x0000000b0c097224 */ /* 0x000fc800078e0209 */
[----:B------:R-:W-:Y:S01]  /*0560*/  IMAD R15, R25, R26, R9 ;  /* 0x0000001a190f7224 */ /* 0x000fe200078e0209 */
[----:B------:R-:W-:Y:S06]  /*0570*/  BRA.U UP1, `(.L_x_2) ;  /* 0xfffffffd011c7547 */ /* 0x000fec000b83ffff */
.L_x_1:
[----:B------:R-:W-:Y:S05]  /*0580*/  BRA.U !UP0, `(.L_x_0) ;  /* 0x0000000508307547 */ /* 0x000fea000b800000 */
[----:B------:R-:W-:Y:S02]  /*0590*/  UISETP.GE.U32.AND UP0, UPT, UR12, 0x8, UPT ;  /* 0x000000080c00788c */ /* 0x000fe4000bf06070 */
[----:B------:R-:W-:-:S04]  /*05a0*/  ULOP3.LUT UR5, UR16, 0x7, URZ, 0xc0, !UPT ;  /* 0x0000000710057892 */ /* 0x000fc8000f8ec0ff */
[----:B------:R-:W-:-:S03]  /*05b0*/  UISETP.NE.AND UP1, UPT, UR5, URZ, UPT ;  /* 0x000000ff0500728c */ /* 0x000fc6000bf25270 */
[----:B------:R-:W-:Y:S08]  /*05c0*/  BRA.U !UP0, `(.L_x_3) ;  /* 0x0000000108787547 */ /* 0x000ff0000b800000 */
[----:B------:R-:W1:Y:S01]  /*05d0*/  LDC.64 R2, c[0x0][0x380] ;  /* 0x0000e000ff027b82 */ /* 0x000e620000000a00 */
[----:B------:R-:W-:-:S07]  /*05e0*/  IADD3 R9, PT, PT, R7, R8, RZ ;  /* 0x0000000807097210 */ /* 0x000fce0007ffe0ff */
[----:B------:R-:W2:Y:S01]  /*05f0*/  LDC.64 R4, c[0x0][0x388] ;  /* 0x0000e200ff047b82 */ /* 0x000ea20000000a00 */
[----:B-1----:R-:W-:-:S05]  /*0600*/  IMAD.WIDE R2, R9, 0x4, R2 ;  /* 0x0000000409027825 */ /* 0x002fca00078e0202 */
[----:B0-----:R-:W3:Y:S01]  /*0610*/  LDG.E R10, desc[UR14][R2.64] ;  /* 0x0000000e020a7981 */ /* 0x001ee2000c1e1900 */
[----:B--2---:R-:W-:-:S03]  /*0620*/  IMAD.WIDE.U32 R4, R8, 0x4, R4 ;  /* 0x0000000408047825 */ /* 0x004fc600078e0004 */
[----:B------:R-:W2:Y:S04]  /*0630*/  LDG.E R13, desc[UR14][R2.64+0x4] ;  /* 0x0000040e020d7981 */ /* 0x000ea8000c1e1900 */
[----:B------:R-:W3:Y:S04]  /*0640*/  LDG.E R11, desc[UR14][R4.64] ;  /* 0x0000000e040b7981 */ /* 0x000ee8000c1e1900 */
[----:B------:R-:W2:Y:S04]  /*0650*/  LDG.E R12, desc[UR14][R4.64+0x4] ;  /* 0x0000040e040c7981 */ /* 0x000ea8000c1e1900 */
[----:B------:R-:W4:Y:S04]  /*0660*/  LDG.E R17, desc[UR14][R2.64+0x8] ;  /* 0x0000080e02117981 */ /* 0x000f28000c1e1900 */
        /* <DEDUP_REMOVED lines=11> */
[----:B------:R-:W-:Y:S01]  /*0720*/  IADD3 R8, PT, PT, R8, 0x8, RZ ;  /* 0x0000000808087810 */ /* 0x000fe20007ffe0ff */
[----:B---3--:R-:W-:-:S04]  /*0730*/  IMAD R10, R10, R11, R15 ;  /* 0x0000000b0a0a7224 */ /* 0x008fc800078e020f */
[----:B--2---:R-:W-:-:S04]  /*0740*/  IMAD R10, R13, R12, R10 ;  /* 0x0000000c0d0a7224 */ /* 0x004fc800078e020a */
[----:B----4-:R-:W-:-:S04]  /*0750*/  IMAD R10, R17, R14, R10 ;  /* 0x0000000e110a7224 */ /* 0x010fc800078e020a */
[----:B-----5:R-:W-:-:S04]  /*0760*/  IMAD R10, R19, R16, R10 ;  /* 0x00000010130a7224 */ /* 0x020fc800078e020a */
[----:B------:R-:W-:-:S04]  /*0770*/  IMAD R10, R21, R18, R10 ;  /* 0x00000012150a7224 */ /* 0x000fc800078e020a */
[----:B------:R-:W-:-:S04]  /*0780*/  IMAD R10, R23, R20, R10 ;  /* 0x00000014170a7224 */ /* 0x000fc800078e020a */
[----:B------:R-:W-:-:S04]  /*0790*/  IMAD R6, R6, R9, R10 ;  /* 0x0000000906067224 */ /* 0x000fc800078e020a */
[----:B------:R-:W-:-:S07]  /*07a0*/  IMAD R15, R25, R22, R6 ;  /* 0x00000016190f7224 */ /* 0x000fce00078e0206 */
.L_x_3:
        /* <DEDUP_REMOVED lines=17> */
[----:B------:R-:W5:Y:S01]  /*08c0*/  LDG.E R14, desc[UR14][R4.64+0xc] ;  /* 0x00000c0e040e7981 */ /* 0x000f62000c1e1900 */
[----:B------:R-:W-:Y:S01]  /*08d0*/  IADD3 R8, PT, PT, R8, 0x4, RZ ;  /* 0x0000000408087810 */ /* 0x000fe20007ffe0ff */
[----:B---3--:R-:W-:-:S04]  /*08e0*/  IMAD R6, R6, R9, R15 ;  /* 0x0000000906067224 */ /* 0x008fc800078e020f */
[----:B--2---:R-:W-:-:S04]  /*08f0*/  IMAD R6, R11, R10, R6 ;  /* 0x0000000a0b067224 */ /* 0x004fc800078e0206 */
[----:B----4-:R-:W-:-:S04]  /*0900*/  IMAD R6, R13, R12, R6 ;  /* 0x0000000c0d067224 */ /* 0x010fc800078e0206 */
[----:B-----5:R-:W-:-:S07]  /*0910*/  IMAD R15, R17, R14, R6 ;  /* 0x0000000e110f7224 */ /* 0x020fce00078e0206 */
.L_x_4:
[----:B------:R-:W-:Y:S05]  /*0920*/  BRA.U !UP1, `(.L_x_0) ;  /* 0x0000000109487547 */ /* 0x000fea000b800000 */
[----:B------:R-:W1:Y:S01]  /*0930*/  LDC.64 R2, c[0x0][0x388] ;  /* 0x0000e200ff027b82 */ /* 0x000e620000000a00 */
[----:B------:R-:W-:Y:S01]  /*0940*/  IADD3 R7, PT, PT, R7, R8, RZ ;  /* 0x0000000807077210 */ /* 0x000fe20007ffe0ff */
[----:B------:R-:W-:-:S06]  /*0950*/  UIADD3 UR4, UPT, UPT, -UR4, URZ, URZ ;  /* 0x000000ff04047290 */ /* 0x000fcc000fffe1ff */
[----:B------:R-:W2:Y:S01]  /*0960*/  LDC.64 R10, c[0x0][0x380] ;  /* 0x0000e000ff0a7b82 */ /* 0x000ea20000000a00 */
[----:B-1----:R-:W-:-:S03]  /*0970*/  IMAD.WIDE.U32 R2, R8, 0x4, R2 ;  /* 0x0000000408027825 */ /* 0x002fc600078e0002 */
[----:B------:R-:W-:Y:S02]  /*0980*/  MOV R6, R2 ;  /* 0x0000000200067202 */ /* 0x000fe40000000f00 */
[----:B------:R-:W-:-:S07]  /*0990*/  MOV R5, R3 ;  /* 0x0000000300057202 */ /* 0x000fce0000000f00 */
.L_x_5:
[----:B--2---:R-:W-:Y:S01]  /*09a0*/  IMAD.WIDE R2, R7, 0x4, R10 ;  /* 0x0000000407027825 */ /* 0x004fe200078e020a */
[----:B------:R-:W-:-:S05]  /*09b0*/  MOV R4, R6 ;  /* 0x0000000600047202 */ /* 0x000fca0000000f00 */
[----:B0-----:R-:W2:Y:S04]  /*09c0*/  LDG.E R2, desc[UR14][R2.64] ;  /* 0x0000000e02027981 */ /* 0x001ea8000c1e1900 */
[----:B------:R0:W2:Y:S01]  /*09d0*/  LDG.E R4, desc[UR14][R4.64] ;  /* 0x0000000e04047981 */ /* 0x0000a2000c1e1900 */
[----:B------:R-:W-:Y:S01]  /*09e0*/  UIADD3 UR4, UPT, UPT, UR4, 0x1, URZ ;  /* 0x0000000104047890 */ /* 0x000fe2000fffe0ff */
[----:B------:R-:W-:Y:S02]  /*09f0*/  IADD3 R6, P0, PT, R6, 0x4, RZ ;  /* 0x0000000406067810 */ /* 0x000fe40007f1e0ff */
[----:B------:R-:W-:Y:S01]  /*0a00*/  IADD3 R7, PT, PT, R7, 0x1, RZ ;  /* 0x0000000107077810 */ /* 0x000fe20007ffe0ff */
[----:B------:R-:W-:Y:S01]  /*0a10*/  UISETP.NE.AND UP0, UPT, UR4, URZ, UPT ;  /* 0x000000ff0400728c */ /* 0x000fe2000bf05270 */
[----:B0-----:R-:W-:Y:S01]  /*0a20*/  IADD3.X R5, PT, PT, RZ, R5, RZ, P0, !PT ;  /* 0x00000005ff057210 */ /* 0x001fe200007fe4ff */
[----:B--2---:R-:W-:-:S07]  /*0a30*/  IMAD R15, R2, R4, R15 ;  /* 0x00000004020f7224 */ /* 0x004fce00078e020f */
[----:B------:R-:W-:Y:S05]  /*0a40*/  BRA.U UP0, `(.L_x_5) ;  /* 0xfffffffd00d47547 */ /* 0x000fea000b83ffff */
.L_x_0:
[----:B------:R-:W1:Y:S02]  /*0a50*/  LDC.64 R2, c[0x0][0x390] ;  /* 0x0000e400ff027b82 */ /* 0x000e640000000a00 */
[----:B-1----:R-:W-:-:S05]  /*0a60*/  IMAD.WIDE R2, R0, 0x4, R2 ;  /* 0x0000000400027825 */ /* 0x002fca00078e0202 */
[----:B0-----:R-:W-:Y:S01]  /*0a70*/  STG.E desc[UR14][R2.64], R15 ;  /* 0x0000000f02007986 */ /* 0x001fe2000c10190e */
[----:B------:R-:W-:Y:S05]  /*0a80*/  EXIT ;  /* 0x000000000000794d */ /* 0x000fea0003800000 */
.L_x_6:
[----:B------:R-:W-:-:S00]  /*0a90*/  BRA `(.L_x_6) ;  /* 0xfffffffc00fc7947 */ /* 0x000fc0000383ffff */
[----:B------:R-:W-:-:S00]  /*0aa0*/  NOP ;  /* 0x0000000000007918 */ /* 0x000fc00000000000 */
        /* <DEDUP_REMOVED lines=13> */
.L_x_7:


//--------------------- .nv.shared.reserved.0     --------------------------
	.section	.nv.shared.reserved.0,"aw",@nobits
	.weak		__nv_reservedSMEM_offset_0_alias
	.size		__nv_reservedSMEM_offset_0_alias, 0, 64
	.other		__nv_reservedSMEM_offset_0_alias,@"STO_CUDA_RESERVED_SHARED STV_DEFAULT"
__nv_reservedSMEM_offset_0_alias:
	.zero		0
	.zero		64


//--------------------- .nv.constant0._Z12matrixVecMulPiS_S_i --------------------------
	.section	.nv.constant0._Z12matrixVecMulPiS_S_i,"a",@progbits
	.sectionflags	@""
	.align	4
.nv.constant0._Z12matrixVecMulPiS_S_i:
	.zero		924


//--------------------- SYMBOLS --------------------------

	.type		.nv.reservedSmem.offset0,@object
	.size		.nv.reservedSmem.offset0,0x4
